	.headerflags	@"EF_CUDA_TEXMODE_UNIFIED EF_CUDA_64BIT_ADDRESS EF_CUDA_ACCELERATORS EF_CUDA_SM90 EF_CUDA_VIRTUAL_SM(EF_CUDA_SM90)"
	.elftype	@"ET_EXEC"


//--------------------- .nv.info                  --------------------------
	.section	.nv.info,"",@"SHT_CUDA_INFO"
	.align	4


	//----- nvinfo : EIATTR_REGCOUNT
	.align		4
        /*0000*/ 	.byte	0x04, 0x2f
        /*0002*/ 	.short	(.L_1 - .L_0)
	.align		4
.L_0:
        /*0004*/ 	.word	index@(triton_poi_fused_convolution_1)
        /*0008*/ 	.word	0x0000000c


	//----- nvinfo : EIATTR_MIN_STACK_SIZE
	.align		4
.L_1:
        /*000c*/ 	.byte	0x04, 0x12
        /*000e*/ 	.short	(.L_3 - .L_2)
	.align		4
.L_2:
        /*0010*/ 	.word	index@(triton_poi_fused_convolution_1)
        /*0014*/ 	.word	0x00000000


	//----- nvinfo : EIATTR_FRAME_SIZE
	.align		4
.L_3:
        /*0018*/ 	.byte	0x04, 0x11
        /*001a*/ 	.short	(.L_5 - .L_4)
	.align		4
.L_4:
        /*001c*/ 	.word	index@(triton_poi_fused_convolution_1)
        /*0020*/ 	.word	0x00000000


	//----- nvinfo : EIATTR_MIN_STACK_SIZE
	.align		4
.L_5:
        /*0024*/ 	.byte	0x04, 0x12
        /*0026*/ 	.short	(.L_7 - .L_6)
	.align		4
.L_6:
        /*0028*/ 	.word	index@(triton_poi_fused_convolution_1)
        /*002c*/ 	.word	0x00000000
.L_7:


//--------------------- .nv.info.triton_poi_fused_convolution_1 --------------------------
	.section	.nv.info.triton_poi_fused_convolution_1,"",@"SHT_CUDA_INFO"
	.sectionflags	@""
	.align	4


	//----- nvinfo : EIATTR_CUDA_API_VERSION
	.align		4
        /*0000*/ 	.byte	0x04, 0x37
        /*0002*/ 	.short	(.L_9 - .L_8)
.L_8:
        /*0004*/ 	.word	0x0000007c


	//----- nvinfo : EIATTR_KPARAM_INFO
	.align		4
.L_9:
        /*0008*/ 	.byte	0x04, 0x17
        /*000a*/ 	.short	(.L_11 - .L_10)
.L_10:
        /*000c*/ 	.word	0x00000000
        /*0010*/ 	.short	0x0002
        /*0012*/ 	.short	0x0010
        /*0014*/ 	.byte	0x00, 0xf0, 0x11, 0x00


	//----- nvinfo : EIATTR_KPARAM_INFO
	.align		4
.L_11:
        /*0018*/ 	.byte	0x04, 0x17
        /*001a*/ 	.short	(.L_13 - .L_12)
.L_12:
        /*001c*/ 	.word	0x00000000
        /*0020*/ 	.short	0x0001
        /*0022*/ 	.short	0x0008
        /*0024*/ 	.byte	0x00, 0xf4, 0x21, 0x00


	//----- nvinfo : EIATTR_KPARAM_INFO
	.align		4
.L_13:
        /*0028*/ 	.byte	0x04, 0x17
        /*002a*/ 	.short	(.L_15 - .L_14)
.L_14:
        /*002c*/ 	.word	0x00000000
        /*0030*/ 	.short	0x0000
        /*0032*/ 	.short	0x0000
        /*0034*/ 	.byte	0x00, 0xf4, 0x21, 0x00


	//----- nvinfo : EIATTR_SPARSE_MMA_MASK
	.align		4
.L_15:
        /*0038*/ 	.byte	0x03, 0x50
        /*003a*/ 	.short	0x0000


	//----- nvinfo : EIATTR_MAXREG_COUNT
	.align		4
        /*003c*/ 	.byte	0x03, 0x1b
        /*003e*/ 	.short	0x00ff


	//----- nvinfo : EIATTR_EXIT_INSTR_OFFSETS
	.align		4
        /*0040*/ 	.byte	0x04, 0x1c
        /*0042*/ 	.short	(.L_17 - .L_16)


	//   ....[0]....
.L_16:
        /*0044*/ 	.word	0x00000170


	//   ....[1]....
        /*0048*/ 	.word	0x00000190


	//----- nvinfo : EIATTR_REQNTID
	.align		4
.L_17:
        /*004c*/ 	.byte	0x04, 0x10
        /*004e*/ 	.short	(.L_19 - .L_18)
.L_18:
        /*0050*/ 	.word	0x00000080
        /*0054*/ 	.word	0x00000001
        /*0058*/ 	.word	0x00000001


	//----- nvinfo : EIATTR_CBANK_PARAM_SIZE
	.align		4
.L_19:
        /*005c*/ 	.byte	0x03, 0x19
        /*005e*/ 	.short	0x0014


	//----- nvinfo : EIATTR_PARAM_CBANK
	.align		4
        /*0060*/ 	.byte	0x04, 0x0a
        /*0062*/ 	.short	(.L_21 - .L_20)
	.align		4
.L_20:
        /*0064*/ 	.word	index@(.nv.constant0.triton_poi_fused_convolution_1)
        /*0068*/ 	.short	0x0210
        /*006a*/ 	.short	0x0014


	//----- nvinfo : EIATTR_SW_WAR
	.align		4
.L_21:
        /*006c*/ 	.byte	0x04, 0x36
        /*006e*/ 	.short	(.L_23 - .L_22)
.L_22:
        /*0070*/ 	.word	0x00000008
.L_23:


//--------------------- .nv.callgraph             --------------------------
	.section	.nv.callgraph,"",@"SHT_CUDA_CALLGRAPH"
	.align	4
	.sectionentsize	8
	.align		4
        /*0000*/ 	.word	0x00000000
	.align		4
        /*0004*/ 	.word	0xffffffff
	.align		4
        /*0008*/ 	.word	0x00000000
	.align		4
        /*000c*/ 	.word	0xfffffffe
	.align		4
        /*0010*/ 	.word	0x00000000
	.align		4
        /*0014*/ 	.word	0xfffffffd
	.align		4
        /*0018*/ 	.word	0x00000000
	.align		4
        /*001c*/ 	.word	0xfffffffc


//--------------------- .text.triton_poi_fused_convolution_1 --------------------------
	.section	.text.triton_poi_fused_convolution_1,"ax",@progbits
	.align	128
        .global         triton_poi_fused_convolution_1
        .type           triton_poi_fused_convolution_1,@function
        .size           triton_poi_fused_convolution_1,(.L_x_1 - triton_poi_fused_convolution_1)
        .other          triton_poi_fused_convolution_1,@"STO_CUDA_ENTRY STV_DEFAULT"
triton_poi_fused_convolution_1:
.text.triton_poi_fused_convolution_1:
[----:B------:R-:W0:Y:S02]  /*0000*/  LDC R1, c[0x0][0x28] ;  /* 0x00000a00ff017b82 */ /* 0x000e240000000800 */
[----:B------:R-:W1:Y:S01]  /*0010*/  S2R R0, SR_TID.X ;  /* 0x0000000000007919 */ /* 0x000e620000002100 */
[----:B------:R-:W2:Y:S01]  /*0020*/  LDC.64 R4, c[0x0][0x218] ;  /* 0x00008600ff047b82 */ /* 0x000ea20000000a00 */
[----:B------:R-:W-:Y:S01]  /*0030*/  ULDC.64 UR4, c[0x0][0x208] ;  /* 0x0000820000047ab9 */ /* 0x000fe20000000a00 */
[----:B------:R-:W3:Y:S01]  /*0040*/  S2R R7, SR_CTAID.X ;  /* 0x0000000000077919 */ /* 0x000ee20000002500 */
[----:B-1----:R-:W-:Y:S02]  /*0050*/  LOP3.LUT R0, R0, 0x7f, RZ, 0xc0, !PT ;  /* 0x0000007f00007812 */ /* 0x002fe400078ec0ff */
[----:B---3--:R-:W-:-:S03]  /*0060*/  SHF.R.S32.HI R2, RZ, 0x18, R7 ;  /* 0x00000018ff027819 */ /* 0x008fc60000011407 */
[----:B------:R-:W-:Y:S01]  /*0070*/  IMAD R7, R7, 0x80, R0 ;  /* 0x0000008007077824 */ /* 0x000fe200078e0200 */
[----:B------:R-:W-:Y:S02]  /*0080*/  SGXT R0, R2, 0x1 ;  /* 0x000000010200781a */ /* 0x000fe40000000200 */
[----:B------:R-:W1:Y:S02]  /*0090*/  LDC.64 R2, c[0x0][0x210] ;  /* 0x00008400ff027b82 */ /* 0x000e640000000a00 */
[----:B------:R-:W-:Y:S02]  /*00a0*/  ISETP.GE.AND P0, PT, R7, 0xc0, PT ;  /* 0x000000c00700780c */ /* 0x000fe40003f06270 */
[----:B------:R-:W-:-:S04]  /*00b0*/  LEA.HI R0, R0, R7, RZ, 0x4 ;  /* 0x0000000700007211 */ /* 0x000fc800078f20ff */
[----:B------:R-:W-:-:S05]  /*00c0*/  SHF.R.S32.HI R0, RZ, 0x4, R0 ;  /* 0x00000004ff007819 */ /* 0x000fca0000011400 */
[----:B------:R-:W-:-:S05]  /*00d0*/  IMAD.HI R6, R0, 0x55555556, RZ ;  /* 0x5555555600067827 */ /* 0x000fca00078e02ff */
[----:B------:R-:W-:-:S05]  /*00e0*/  LEA.HI R9, R6, R6, RZ, 0x1 ;  /* 0x0000000606097211 */ /* 0x000fca00078f08ff */
[----:B------:R-:W-:Y:S01]  /*00f0*/  IMAD R9, R9, -0x3, R0 ;  /* 0xfffffffd09097824 */ /* 0x000fe200078e0200 */
[----:B------:R-:W-:Y:S01]  /*0100*/  HFMA2.MMA R0, -RZ, RZ, 0, 0 ;  /* 0x00000000ff007435 */ /* 0x000fe200000001ff */
[----:B-1----:R-:W-:-:S04]  /*0110*/  IMAD.WIDE R2, R7, 0x4, R2 ;  /* 0x0000000407027825 */ /* 0x002fc800078e0202 */
[----:B------:R-:W-:Y:S02]  /*0120*/  IMAD.MOV.U32 R7, RZ, RZ, RZ ;  /* 0x000000ffff077224 */ /* 0x000fe400078e00ff */
[----:B--2---:R-:W-:-:S03]  /*0130*/  IMAD.WIDE R4, R9, 0x4, R4 ;  /* 0x0000000409047825 */ /* 0x004fc600078e0204 */
[----:B------:R-:W2:Y:S04]  /*0140*/  @!P0 LDG.E R0, desc[UR4][R2.64] ;  /* 0x0000000402008981 */ /* 0x000ea8000c1e1900 */
[----:B------:R-:W2:Y:S02]  /*0150*/  @!P0 LDG.E.EL R7, desc[UR4][R4.64] ;  /* 0x0000000404078981 */ /* 0x000ea4000c2e1900 */
[----:B--2---:R-:W-:Y:S01]  /*0160*/  FADD R7, R7, R0 ;  /* 0x0000000007077221 */ /* 0x004fe20000000000 */
[----:B------:R-:W-:Y:S06]  /*0170*/  @P0 EXIT ;  /* 0x000000000000094d */ /* 0x000fec0003800000 */
[----:B------:R-:W-:Y:S01]  /*0180*/  STG.E desc[UR4][R2.64], R7 ;  /* 0x0000000702007986 */ /* 0x000fe2000c101904 */
[----:B------:R-:W-:Y:S05]  /*0190*/  EXIT ;  /* 0x000000000000794d */ /* 0x000fea0003800000 */
.L_x_0:
[----:B------:R-:W-:-:S00]  /*01a0*/  BRA `(.L_x_0) ;  /* 0xfffffffc00fc7947 */ /* 0x000fc0000383ffff */
[----:B------:R-:W-:-:S00]  /*01b0*/  NOP ;  /* 0x0000000000007918 */ /* 0x000fc00000000000 */
        /* <DEDUP_REMOVED lines=12> */
.L_x_1:


//--------------------- .nv.constant0.triton_poi_fused_convolution_1 --------------------------
	.section	.nv.constant0.triton_poi_fused_convolution_1,"a",@progbits
	.sectionflags	@""
	.align	4
.nv.constant0.triton_poi_fused_convolution_1:
	.zero		548
